//
// Generated by NVIDIA NVVM Compiler
//
// Compiler Build ID: CL-36424714
// Cuda compilation tools, release 13.0, V13.0.88
// Based on NVVM 20.0.0
//

.version 9.0
.target sm_100
.address_size 64

	// .globl	_Z6kernelPcS_i

.visible .entry _Z6kernelPcS_i(
	.param .u64 .ptr .align 1 _Z6kernelPcS_i_param_0,
	.param .u64 .ptr .align 1 _Z6kernelPcS_i_param_1,
	.param .u32 _Z6kernelPcS_i_param_2
)
{
	.reg .pred 	%p<3>;
	.reg .b16 	%rs<2>;
	.reg .b32 	%r<8>;
	.reg .b64 	%rd<16>;

	ld.param.u64 	%rd7, [_Z6kernelPcS_i_param_0];
	ld.param.u64 	%rd8, [_Z6kernelPcS_i_param_1];
	ld.param.s32 	%rd2, [_Z6kernelPcS_i_param_2];
	mov.u32 	%r1, %tid.x;
	mov.u32 	%r2, %ctaid.x;
	mov.u32 	%r3, %ntid.x;
	mad.lo.s32 	%r4, %r2, %r3, %r1;
	cvt.u64.u32 	%rd1, %r4;
	setp.ge.s64 	%p1, %rd1, %rd2;
	@%p1 bra 	$L__BB0_5;
	shl.b64 	%rd3, %rd1, 13;
	or.b64  	%rd9, %rd3, %rd2;
	and.b64  	%rd10, %rd9, -4294967296;
	setp.ne.s64 	%p2, %rd10, 0;
	@%p2 bra 	$L__BB0_3;
	cvt.u32.u64 	%r5, %rd2;
	cvt.u32.u64 	%r6, %rd3;
	rem.u32 	%r7, %r6, %r5;
	cvt.u64.u32 	%rd15, %r7;
	bra.uni 	$L__BB0_4;
$L__BB0_3:
	rem.u64 	%rd15, %rd3, %rd2;
$L__BB0_4:
	cvta.to.global.u64 	%rd11, %rd8;
	add.s64 	%rd12, %rd11, %rd15;
	ld.global.u8 	%rs1, [%rd12];
	cvta.to.global.u64 	%rd13, %rd7;
	add.s64 	%rd14, %rd13, %rd1;
	st.global.u8 	[%rd14], %rs1;
$L__BB0_5:
	ret;

}


// ===== COMPILED SASS (sm_100) =====

	.target	sm_100

	.elftype	@"ET_EXEC"


//--------------------- .note.nv.tkinfo           --------------------------
	.section	.note.nv.tkinfo,"",@"SHT_NOTE"
	.sectionflags	@"SHF_NOTE_NV_TKINFO"
	.tkinfo
        /*0018*/ 	.word	0x00000002
        /*0030*/ 	.string	""
        /*0030*/ 	.string	"ptxas"
        /*0030*/ 	.string	"Cuda compilation tools, release 13.0, V13.0.88"
        /*0030*/ 	.string	"Build cuda_13.0.r13.0/compiler.36424714_0"
        /*0030*/ 	.string	"-arch sm_100 -m 64 "



//--------------------- .note.nv.cuinfo           --------------------------
	.section	.note.nv.cuinfo,"",@"SHT_NOTE"
	.sectionflags	@"SHF_NOTE_NV_CUINFO"
        /*0018*/ 	.short	0x0002
        /*001a*/ 	.short	0x0064
        /*001c*/ 	.short	0x0082
	.zero		2


//--------------------- .nv.info                  --------------------------
	.section	.nv.info,"",@"SHT_CUDA_INFO"
	.align	4


	//----- nvinfo : EIATTR_REGCOUNT
	.align		4
        /*0000*/ 	.byte	0x04, 0x2f
        /*0002*/ 	.short	(.L_1 - .L_0)
	.align		4
.L_0:
        /*0004*/ 	.word	index@(_Z6kernelPcS_i)
        /*0008*/ 	.word	0x00000012


	//----- nvinfo : EIATTR_FRAME_SIZE
	.align		4
.L_1:
        /*000c*/ 	.byte	0x04, 0x11
        /*000e*/ 	.short	(.L_3 - .L_2)
	.align		4
.L_2:
        /*0010*/ 	.word	index@($__internal_0_$__cuda_sm20_rem_u64)
        /*0014*/ 	.word	0x00000000


	//----- nvinfo : EIATTR_FRAME_SIZE
	.align		4
.L_3:
        /*0018*/ 	.byte	0x04, 0x11
        /*001a*/ 	.short	(.L_5 - .L_4)
	.align		4
.L_4:
        /*001c*/ 	.word	index@(_Z6kernelPcS_i)
        /*0020*/ 	.word	0x00000000


	//----- nvinfo : EIATTR_MIN_STACK_SIZE
	.align		4
.L_5:
        /*0024*/ 	.byte	0x04, 0x12
        /*0026*/ 	.short	(.L_7 - .L_6)
	.align		4
.L_6:
        /*0028*/ 	.word	index@(_Z6kernelPcS_i)
        /*002c*/ 	.word	0x00000000
.L_7:


//--------------------- .nv.compat                --------------------------
	.section	.nv.compat,"",@"SHT_CUDA_COMPAT_INFO"
	.align	4
        /*0000*/ 	.byte	0x02, 0x09, 0x00, 0x00, 0x02, 0x02, 0x01, 0x00, 0x02, 0x05, 0x05, 0x00, 0x03, 0x07, 0x01, 0x01
        /*0010*/ 	.byte	0x02, 0x03, 0x00, 0x00, 0x02, 0x06, 0x01, 0x00, 0x04, 0x0b, 0x08, 0x00, 0x09, 0x00, 0x00, 0x00
        /*0020*/ 	.byte	0x00, 0x00, 0x00, 0x00


//--------------------- .nv.info._Z6kernelPcS_i   --------------------------
	.section	.nv.info._Z6kernelPcS_i,"",@"SHT_CUDA_INFO"
	.sectionflags	@""
	.align	4


	//----- nvinfo : EIATTR_CUDA_API_VERSION
	.align		4
        /*0000*/ 	.byte	0x04, 0x37
        /*0002*/ 	.short	(.L_9 - .L_8)
.L_8:
        /*0004*/ 	.word	0x00000082


	//----- nvinfo : EIATTR_KPARAM_INFO
	.align		4
.L_9:
        /*0008*/ 	.byte	0x04, 0x17
        /*000a*/ 	.short	(.L_11 - .L_10)
.L_10:
        /*000c*/ 	.word	0x00000000
        /*0010*/ 	.short	0x0002
        /*0012*/ 	.short	0x0010
        /*0014*/ 	.byte	0x00, 0xf0, 0x11, 0x00


	//----- nvinfo : EIATTR_KPARAM_INFO
	.align		4
.L_11:
        /*0018*/ 	.byte	0x04, 0x17
        /*001a*/ 	.short	(.L_13 - .L_12)
.L_12:
        /*001c*/ 	.word	0x00000000
        /*0020*/ 	.short	0x0001
        /*0022*/ 	.short	0x0008
        /*0024*/ 	.byte	0x00, 0xf5, 0x21, 0x00


	//----- nvinfo : EIATTR_KPARAM_INFO
	.align		4
.L_13:
        /*0028*/ 	.byte	0x04, 0x17
        /*002a*/ 	.short	(.L_15 - .L_14)
.L_14:
        /*002c*/ 	.word	0x00000000
        /*0030*/ 	.short	0x0000
        /*0032*/ 	.short	0x0000
        /*0034*/ 	.byte	0x00, 0xf5, 0x21, 0x00


	//----- nvinfo : EIATTR_SPARSE_MMA_MASK
	.align		4
.L_15:
        /*0038*/ 	.byte	0x03, 0x50
        /*003a*/ 	.short	0x0000


	//----- nvinfo : EIATTR_MAXREG_COUNT
	.align		4
        /*003c*/ 	.byte	0x03, 0x1b
        /*003e*/ 	.short	0x00ff


	//----- nvinfo : EIATTR_MERCURY_ISA_VERSION
	.align		4
        /*0040*/ 	.byte	0x03, 0x5f
        /*0042*/ 	.short	0x0101


	//----- nvinfo : EIATTR_VRC_CTA_INIT_COUNT
	.align		4
        /*0044*/ 	.byte	0x02, 0x4a
	.zero		1
	.zero		1


	//----- nvinfo : EIATTR_EXIT_INSTR_OFFSETS
	.align		4
        /*0048*/ 	.byte	0x04, 0x1c
        /*004a*/ 	.short	(.L_17 - .L_16)


	//   ....[0]....
.L_16:
        /*004c*/ 	.word	0x00000090


	//   ....[1]....
        /*0050*/ 	.word	0x000002e0


	//----- nvinfo : EIATTR_CRS_STACK_SIZE
	.align		4
.L_17:
        /*0054*/ 	.byte	0x04, 0x1e
        /*0056*/ 	.short	(.L_19 - .L_18)
.L_18:
        /*0058*/ 	.word	0x00000000


	//----- nvinfo : EIATTR_CBANK_PARAM_SIZE
	.align		4
.L_19:
        /*005c*/ 	.byte	0x03, 0x19
        /*005e*/ 	.short	0x0014


	//----- nvinfo : EIATTR_PARAM_CBANK
	.align		4
        /*0060*/ 	.byte	0x04, 0x0a
        /*0062*/ 	.short	(.L_21 - .L_20)
	.align		4
.L_20:
        /*0064*/ 	.word	index@(.nv.constant0._Z6kernelPcS_i)
        /*0068*/ 	.short	0x0380
        /*006a*/ 	.short	0x0014


	//----- nvinfo : EIATTR_SW_WAR
	.align		4
.L_21:
        /*006c*/ 	.byte	0x04, 0x36
        /*006e*/ 	.short	(.L_23 - .L_22)
.L_22:
        /*0070*/ 	.word	0x00000008
.L_23:


//--------------------- .nv.callgraph             --------------------------
	.section	.nv.callgraph,"",@"SHT_CUDA_CALLGRAPH"
	.align	4
	.sectionentsize	8
	.align		4
        /*0000*/ 	.word	0x00000000
	.align		4
        /*0004*/ 	.word	0xffffffff
	.align		4
        /*0008*/ 	.word	0x00000000
	.align		4
        /*000c*/ 	.word	0xfffffffe
	.align		4
        /*0010*/ 	.word	0x00000000
	.align		4
        /*0014*/ 	.word	0xfffffffd
	.align		4
        /*0018*/ 	.word	0x00000000
	.align		4
        /*001c*/ 	.word	0xfffffffc


//--------------------- .text._Z6kernelPcS_i      --------------------------
	.section	.text._Z6kernelPcS_i,"ax",@progbits
	.align	128
        .global         _Z6kernelPcS_i
        .type           _Z6kernelPcS_i,@function
        .size           _Z6kernelPcS_i,(.L_x_4 - _Z6kernelPcS_i)
        .other          _Z6kernelPcS_i,@"STO_CUDA_ENTRY STV_DEFAULT"
_Z6kernelPcS_i:
.text._Z6kernelPcS_i:
[----:B------:R-:W-:Y:S01]  /*0000*/  LDC R1, c[0x0][0x37c] ;  /* 0x0000df00ff017b82 */ /* 0x000fe20000000800 */
[----:B------:R-:W0:Y:S07]  /*0010*/  S2R R0, SR_TID.X ;  /* 0x0000000000007919 */ /* 0x000e2e0000002100 */
[----:B------:R-:W0:Y:S01]  /*0020*/  S2UR UR4, SR_CTAID.X ;  /* 0x00000000000479c3 */ /* 0x000e220000002500 */
[----:B------:R-:W1:Y:S07]  /*0030*/  LDCU UR8, c[0x0][0x390] ;  /* 0x00007200ff0877ac */ /* 0x000e6e0008000800 */
[----:B------:R-:W0:Y:S01]  /*0040*/  LDC R3, c[0x0][0x360] ;  /* 0x0000d800ff037b82 */ /* 0x000e220000000800 */
[----:B-1----:R-:W-:Y:S01]  /*0050*/  USHF.R.S32.HI UR5, URZ, 0x1f, UR8 ;  /* 0x0000001fff057899 */ /* 0x002fe20008011408 */
[----:B0-----:R-:W-:-:S05]  /*0060*/  IMAD R0, R3, UR4, R0 ;  /* 0x0000000403007c24 */ /* 0x001fca000f8e0200 */
[----:B------:R-:W-:-:S04]  /*0070*/  ISETP.GE.U32.AND P0, PT, R0, UR8, PT ;  /* 0x0000000800007c0c */ /* 0x000fc8000bf06070 */
[----:B------:R-:W-:-:S13]  /*0080*/  ISETP.GE.AND.EX P0, PT, RZ, UR5, PT, P0 ;  /* 0x00000005ff007c0c */ /* 0x000fda000bf06300 */
[----:B------:R-:W-:Y:S05]  /*0090*/  @P0 EXIT ;  /* 0x000000000000094d */ /* 0x000fea0003800000 */
[----:B------:R-:W-:Y:S01]  /*00a0*/  SHF.R.U32.HI R3, RZ, 0x13, R0 ;  /* 0x00000013ff037819 */ /* 0x000fe20000011600 */
[----:B------:R-:W0:Y:S01]  /*00b0*/  LDCU.64 UR6, c[0x0][0x358] ;  /* 0x00006b00ff0677ac */ /* 0x000e220008000a00 */
[----:B------:R-:W-:Y:S02]  /*00c0*/  BSSY.RECONVERGENT B0, `(.L_x_0) ;  /* 0x000001a000007945 */ /* 0x000fe40003800200 */
[----:B------:R-:W-:-:S04]  /*00d0*/  LOP3.LUT R2, R3, UR5, RZ, 0xfc, !PT ;  /* 0x0000000503027c12 */ /* 0x000fc8000f8efcff */
[----:B------:R-:W-:Y:S01]  /*00e0*/  ISETP.NE.U32.AND P0, PT, R2, RZ, PT ;  /* 0x000000ff0200720c */ /* 0x000fe20003f05070 */
[----:B------:R-:W-:-:S12]  /*00f0*/  IMAD.SHL.U32 R2, R0, 0x2000, RZ ;  /* 0x0000200000027824 */ /* 0x000fd800078e00ff */
[----:B0-----:R-:W-:Y:S05]  /*0100*/  @P0 BRA `(.L_x_1) ;  /* 0x00000000004c0947 */ /* 0x001fea0003800000 */
[----:B------:R-:W0:Y:S01]  /*0110*/  I2F.U32.RP R3, UR8 ;  /* 0x0000000800037d06 */ /* 0x000e220008209000 */
[----:B------:R-:W-:-:S07]  /*0120*/  ISETP.NE.U32.AND P1, PT, RZ, UR8, PT ;  /* 0x00000008ff007c0c */ /* 0x000fce000bf25070 */
[----:B0-----:R-:W0:Y:S02]  /*0130*/  MUFU.RCP R3, R3 ;  /* 0x0000000300037308 */ /* 0x001e240000001000 */
[----:B0-----:R-:W-:Y:S02]  /*0140*/  VIADD R4, R3, 0xffffffe ;  /* 0x0ffffffe03047836 */ /* 0x001fe40000000000 */
[----:B------:R-:W-:-:S04]  /*0150*/  IMAD.MOV.U32 R3, RZ, RZ, RZ ;  /* 0x000000ffff037224 */ /* 0x000fc800078e00ff */
[----:B------:R0:W1:Y:S02]  /*0160*/  F2I.FTZ.U32.TRUNC.NTZ R5, R4 ;  /* 0x0000000400057305 */ /* 0x000064000021f000 */
[----:B0-----:R-:W-:Y:S01]  /*0170*/  IMAD.MOV.U32 R4, RZ, RZ, RZ ;  /* 0x000000ffff047224 */ /* 0x001fe200078e00ff */
[----:B-1----:R-:W-:-:S05]  /*0180*/  IADD3 R7, PT, PT, RZ, -R5, RZ ;  /* 0x80000005ff077210 */ /* 0x002fca0007ffe0ff */
[----:B------:R-:W-:-:S04]  /*0190*/  IMAD R7, R7, UR8, RZ ;  /* 0x0000000807077c24 */ /* 0x000fc8000f8e02ff */
[----:B------:R-:W-:-:S06]  /*01a0*/  IMAD.HI.U32 R5, R5, R7, R4 ;  /* 0x0000000705057227 */ /* 0x000fcc00078e0004 */
[----:B------:R-:W-:-:S04]  /*01b0*/  IMAD.HI.U32 R5, R5, R2, RZ ;  /* 0x0000000205057227 */ /* 0x000fc800078e00ff */
[----:B------:R-:W-:-:S04]  /*01c0*/  IMAD.MOV R5, RZ, RZ, -R5 ;  /* 0x000000ffff057224 */ /* 0x000fc800078e0a05 */
[----:B------:R-:W-:-:S05]  /*01d0*/  IMAD R2, R5, UR8, R2 ;  /* 0x0000000805027c24 */ /* 0x000fca000f8e0202 */
[----:B------:R-:W-:-:S13]  /*01e0*/  ISETP.GE.U32.AND P0, PT, R2, UR8, PT ;  /* 0x0000000802007c0c */ /* 0x000fda000bf06070 */
[----:B------:R-:W-:-:S04]  /*01f0*/  @P0 IADD3 R2, PT, PT, R2, -UR8, RZ ;  /* 0x8000000802020c10 */ /* 0x000fc8000fffe0ff */
[----:B------:R-:W-:-:S13]  /*0200*/  ISETP.GE.U32.AND P0, PT, R2, UR8, PT ;  /* 0x0000000802007c0c */ /* 0x000fda000bf06070 */
[----:B------:R-:W-:Y:S01]  /*0210*/  @P0 VIADD R2, R2, -UR8 ;  /* 0x8000000802020c36 */ /* 0x000fe20008000000 */
[----:B------:R-:W-:Y:S01]  /*0220*/  @!P1 LOP3.LUT R2, RZ, UR8, RZ, 0x33, !PT ;  /* 0x00000008ff029c12 */ /* 0x000fe2000f8e33ff */
[----:B------:R-:W-:Y:S06]  /*0230*/  BRA `(.L_x_2) ;  /* 0x0000000000087947 */ /* 0x000fec0003800000 */
.L_x_1:
[----:B------:R-:W-:-:S07]  /*0240*/  MOV R4, 0x260 ;  /* 0x0000026000047802 */ /* 0x000fce0000000f00 */
[----:B------:R-:W-:Y:S05]  /*0250*/  CALL.REL.NOINC `($__internal_0_$__cuda_sm20_rem_u64) ;  /* 0x0000000000247944 */ /* 0x000fea0003c00000 */
.L_x_2:
[----:B------:R-:W-:Y:S05]  /*0260*/  BSYNC.RECONVERGENT B0 ;  /* 0x0000000000007941 */ /* 0x000fea0003800200 */
.L_x_0:
[----:B------:R-:W0:Y:S02]  /*0270*/  LDCU.128 UR12, c[0x0][0x380] ;  /* 0x00007000ff0c77ac */ /* 0x000e240008000c00 */
[----:B0-----:R-:W-:-:S04]  /*0280*/  IADD3 R2, P0, PT, R2, UR14, RZ ;  /* 0x0000000e02027c10 */ /* 0x001fc8000ff1e0ff */
[----:B------:R-:W-:-:S06]  /*0290*/  IADD3.X R3, PT, PT, R3, UR15, RZ, P0, !PT ;  /* 0x0000000f03037c10 */ /* 0x000fcc00087fe4ff */
[----:B------:R-:W2:Y:S01]  /*02a0*/  LDG.E.U8 R3, desc[UR6][R2.64] ;  /* 0x0000000602037981 */ /* 0x000ea2000c1e1100 */
[----:B------:R-:W-:-:S04]  /*02b0*/  IADD3 R4, P0, PT, R0, UR12, RZ ;  /* 0x0000000c00047c10 */ /* 0x000fc8000ff1e0ff */
[----:B------:R-:W-:-:S05]  /*02c0*/  IADD3.X R5, PT, PT, RZ, UR13, RZ, P0, !PT ;  /* 0x0000000dff057c10 */ /* 0x000fca00087fe4ff */
[----:B--2---:R-:W-:Y:S01]  /*02d0*/  STG.E.U8 desc[UR6][R4.64], R3 ;  /* 0x0000000304007986 */ /* 0x004fe2000c101106 */
[----:B------:R-:W-:Y:S05]  /*02e0*/  EXIT ;  /* 0x000000000000794d */ /* 0x000fea0003800000 */
        .weak           $__internal_0_$__cuda_sm20_rem_u64
        .type           $__internal_0_$__cuda_sm20_rem_u64,@function
        .size           $__internal_0_$__cuda_sm20_rem_u64,(.L_x_4 - $__internal_0_$__cuda_sm20_rem_u64)
$__internal_0_$__cuda_sm20_rem_u64:
[----:B------:R-:W0:Y:S02]  /*02f0*/  LDCU UR4, c[0x0][0x390] ;  /* 0x00007200ff0477ac */ /* 0x000e240008000800 */
[----:B0-----:R-:W0:Y:S08]  /*0300*/  I2F.U64.RP R5, UR4 ;  /* 0x0000000400057d12 */ /* 0x001e300008309000 */
[----:B0-----:R-:W0:Y:S02]  /*0310*/  MUFU.RCP R5, R5 ;  /* 0x0000000500057308 */ /* 0x001e240000001000 */
[----:B0-----:R-:W-:-:S06]  /*0320*/  VIADD R6, R5, 0x1ffffffe ;  /* 0x1ffffffe05067836 */ /* 0x001fcc0000000000 */
[----:B------:R-:W0:Y:S02]  /*0330*/  F2I.U64.TRUNC R6, R6 ;  /* 0x0000000600067311 */ /* 0x000e24000020d800 */
[----:B0-----:R-:W-:-:S04]  /*0340*/  IMAD.WIDE.U32 R8, R6, UR4, RZ ;  /* 0x0000000406087c25 */ /* 0x001fc8000f8e00ff */
[----:B------:R-:W-:Y:S01]  /*0350*/  IMAD R9, R6, UR5, R9 ;  /* 0x0000000506097c24 */ /* 0x000fe2000f8e0209 */
[----:B------:R-:W-:-:S03]  /*0360*/  IADD3 R11, P0, PT, RZ, -R8, RZ ;  /* 0x80000008ff0b7210 */ /* 0x000fc60007f1e0ff */
[----:B------:R-:W-:Y:S02]  /*0370*/  IMAD R9, R7, UR4, R9 ;  /* 0x0000000407097c24 */ /* 0x000fe4000f8e0209 */
[----:B------:R-:W-:-:S04]  /*0380*/  IMAD.HI.U32 R8, R6, R11, RZ ;  /* 0x0000000b06087227 */ /* 0x000fc800078e00ff */
[----:B------:R-:W-:Y:S01]  /*0390*/  IMAD.X R13, RZ, RZ, ~R9, P0 ;  /* 0x000000ffff0d7224 */ /* 0x000fe200000e0e09 */
[----:B------:R-:W-:-:S03]  /*03a0*/  MOV R9, R6 ;  /* 0x0000000600097202 */ /* 0x000fc60000000f00 */
[-C--:B------:R-:W-:Y:S02]  /*03b0*/  IMAD R15, R7, R13.reuse, RZ ;  /* 0x0000000d070f7224 */ /* 0x080fe400078e02ff */
[----:B------:R-:W-:-:S04]  /*03c0*/  IMAD.WIDE.U32 R8, P0, R6, R13, R8 ;  /* 0x0000000d06087225 */ /* 0x000fc80007800008 */
[----:B------:R-:W-:-:S04]  /*03d0*/  IMAD.HI.U32 R5, R7, R13, RZ ;  /* 0x0000000d07057227 */ /* 0x000fc800078e00ff */
[----:B------:R-:W-:-:S04]  /*03e0*/  IMAD.HI.U32 R8, P1, R7, R11, R8 ;  /* 0x0000000b07087227 */ /* 0x000fc80007820008 */
[----:B------:R-:W-:Y:S01]  /*03f0*/  IMAD.X R5, R5, 0x1, R7, P0 ;  /* 0x0000000105057824 */ /* 0x000fe200000e0607 */
[----:B------:R-:W-:-:S04]  /*0400*/  IADD3 R9, P2, PT, R15, R8, RZ ;  /* 0x000000080f097210 */ /* 0x000fc80007f5e0ff */
[----:B------:R-:W-:Y:S01]  /*0410*/  IADD3.X R5, PT, PT, RZ, RZ, R5, P2, P1 ;  /* 0x000000ffff057210 */ /* 0x000fe200017e2405 */
[----:B------:R-:W-:-:S04]  /*0420*/  IMAD.WIDE.U32 R6, R9, UR4, RZ ;  /* 0x0000000409067c25 */ /* 0x000fc8000f8e00ff */
[----:B------:R-:W-:Y:S01]  /*0430*/  IMAD R8, R9, UR5, R7 ;  /* 0x0000000509087c24 */ /* 0x000fe2000f8e0207 */
[----:B------:R-:W-:-:S03]  /*0440*/  IADD3 R7, P0, PT, RZ, -R6, RZ ;  /* 0x80000006ff077210 */ /* 0x000fc60007f1e0ff */
[----:B------:R-:W-:Y:S02]  /*0450*/  IMAD R6, R5, UR4, R8 ;  /* 0x0000000405067c24 */ /* 0x000fe4000f8e0208 */
[----:B------:R-:W-:-:S04]  /*0460*/  IMAD.HI.U32 R8, R9, R7, RZ ;  /* 0x0000000709087227 */ /* 0x000fc800078e00ff */
[----:B------:R-:W-:-:S04]  /*0470*/  IMAD.X R6, RZ, RZ, ~R6, P0 ;  /* 0x000000ffff067224 */ /* 0x000fc800000e0e06 */
[----:B------:R-:W-:-:S04]  /*0480*/  IMAD.WIDE.U32 R8, P0, R9, R6, R8 ;  /* 0x0000000609087225 */ /* 0x000fc80007800008 */
[C---:B------:R-:W-:Y:S02]  /*0490*/  IMAD R10, R5.reuse, R6, RZ ;  /* 0x00000006050a7224 */ /* 0x040fe400078e02ff */
[----:B------:R-:W-:-:S04]  /*04a0*/  IMAD.HI.U32 R9, P1, R5, R7, R8 ;  /* 0x0000000705097227 */ /* 0x000fc80007820008 */
[----:B------:R-:W-:Y:S01]  /*04b0*/  IMAD.HI.U32 R6, R5, R6, RZ ;  /* 0x0000000605067227 */ /* 0x000fe200078e00ff */
[----:B------:R-:W-:-:S03]  /*04c0*/  IADD3 R9, P2, PT, R10, R9, RZ ;  /* 0x000000090a097210 */ /* 0x000fc60007f5e0ff */
[----:B------:R-:W-:Y:S01]  /*04d0*/  IMAD.MOV.U32 R7, RZ, RZ, RZ ;  /* 0x000000ffff077224 */ /* 0x000fe200078e00ff */
[----:B------:R-:W-:Y:S01]  /*04e0*/  IADD3.X R5, PT, PT, R6, R5, RZ, P0, !PT ;  /* 0x0000000506057210 */ /* 0x000fe200007fe4ff */
[----:B------:R-:W-:-:S03]  /*04f0*/  IMAD.HI.U32 R6, R9, R2, RZ ;  /* 0x0000000209067227 */ /* 0x000fc600078e00ff */
[----:B------:R-:W-:Y:S01]  /*0500*/  IADD3.X R5, PT, PT, RZ, RZ, R5, P2, P1 ;  /* 0x000000ffff057210 */ /* 0x000fe200017e2405 */
[----:B------:R-:W-:-:S04]  /*0510*/  IMAD.WIDE.U32 R6, R9, R3, R6 ;  /* 0x0000000309067225 */ /* 0x000fc800078e0006 */
[C---:B------:R-:W-:Y:S02]  /*0520*/  IMAD R9, R5.reuse, R3, RZ ;  /* 0x0000000305097224 */ /* 0x040fe400078e02ff */
[----:B------:R-:W-:-:S04]  /*0530*/  IMAD.HI.U32 R6, P0, R5, R2, R6 ;  /* 0x0000000205067227 */ /* 0x000fc80007800006 */
[----:B------:R-:W-:Y:S01]  /*0540*/  IMAD.HI.U32 R5, R5, R3, RZ ;  /* 0x0000000305057227 */ /* 0x000fe200078e00ff */
[----:B------:R-:W-:-:S03]  /*0550*/  IADD3 R9, P1, PT, R9, R6, RZ ;  /* 0x0000000609097210 */ /* 0x000fc60007f3e0ff */
[----:B------:R-:W-:Y:S02]  /*0560*/  IMAD.X R5, RZ, RZ, R5, P0 ;  /* 0x000000ffff057224 */ /* 0x000fe400000e0605 */
[----:B------:R-:W-:-:S03]  /*0570*/  IMAD.WIDE.U32 R6, R9, UR4, RZ ;  /* 0x0000000409067c25 */ /* 0x000fc6000f8e00ff */
[----:B------:R-:W-:Y:S01]  /*0580*/  IADD3.X R5, PT, PT, RZ, R5, RZ, P1, !PT ;  /* 0x00000005ff057210 */ /* 0x000fe20000ffe4ff */
[----:B------:R-:W-:Y:S01]  /*0590*/  IMAD R8, R9, UR5, R7 ;  /* 0x0000000509087c24 */ /* 0x000fe2000f8e0207 */
[----:B------:R-:W-:-:S03]  /*05a0*/  IADD3 R2, P1, PT, -R6, R2, RZ ;  /* 0x0000000206027210 */ /* 0x000fc60007f3e1ff */
[----:B------:R-:W-:Y:S01]  /*05b0*/  IMAD R8, R5, UR4, R8 ;  /* 0x0000000405087c24 */ /* 0x000fe2000f8e0208 */
[----:B------:R-:W-:-:S03]  /*05c0*/  ISETP.GE.U32.AND P0, PT, R2, UR4, PT ;  /* 0x0000000402007c0c */ /* 0x000fc6000bf06070 */
[----:B------:R-:W-:Y:S01]  /*05d0*/  IMAD.X R3, R3, 0x1, ~R8, P1 ;  /* 0x0000000103037824 */ /* 0x000fe200008e0e08 */
[----:B------:R-:W-:-:S04]  /*05e0*/  IADD3 R5, P1, PT, R2, -UR4, RZ ;  /* 0x8000000402057c10 */ /* 0x000fc8000ff3e0ff */
[C---:B------:R-:W-:Y:S02]  /*05f0*/  ISETP.GE.U32.AND.EX P0, PT, R3.reuse, UR5, PT, P0 ;  /* 0x0000000503007c0c */ /* 0x040fe4000bf06100 */
[----:B------:R-:W-:Y:S02]  /*0600*/  IADD3.X R6, PT, PT, R3, ~UR5, RZ, P1, !PT ;  /* 0x8000000503067c10 */ /* 0x000fe40008ffe4ff */
[----:B------:R-:W-:Y:S02]  /*0610*/  SEL R5, R5, R2, P0 ;  /* 0x0000000205057207 */ /* 0x000fe40000000000 */
[----:B------:R-:W-:Y:S02]  /*0620*/  SEL R6, R6, R3, P0 ;  /* 0x0000000306067207 */ /* 0x000fe40000000000 */
[C---:B------:R-:W-:Y:S02]  /*0630*/  ISETP.GE.U32.AND P0, PT, R5.reuse, UR4, PT ;  /* 0x0000000405007c0c */ /* 0x040fe4000bf06070 */
[----:B------:R-:W-:-:S02]  /*0640*/  IADD3 R2, P2, PT, R5, -UR4, RZ ;  /* 0x8000000405027c10 */ /* 0x000fc4000ff5e0ff */
[----:B------:R-:W-:Y:S02]  /*0650*/  ISETP.GE.U32.AND.EX P0, PT, R6, UR5, PT, P0 ;  /* 0x0000000506007c0c */ /* 0x000fe4000bf06100 */
[----:B------:R-:W-:Y:S02]  /*0660*/  ISETP.NE.U32.AND P1, PT, RZ, UR4, PT ;  /* 0x00000004ff007c0c */ /* 0x000fe4000bf25070 */
[----:B------:R-:W-:Y:S01]  /*0670*/  SEL R2, R2, R5, P0 ;  /* 0x0000000502027207 */ /* 0x000fe20000000000 */
[----:B------:R-:W-:Y:S01]  /*0680*/  HFMA2 R5, -RZ, RZ, 0, 0 ;  /* 0x00000000ff057431 */ /* 0x000fe200000001ff */
[----:B------:R-:W-:Y:S02]  /*0690*/  IADD3.X R3, PT, PT, R6, ~UR5, RZ, P2, !PT ;  /* 0x8000000506037c10 */ /* 0x000fe400097fe4ff */
[----:B------:R-:W-:Y:S02]  /*06a0*/  ISETP.NE.AND.EX P1, PT, RZ, UR5, PT, P1 ;  /* 0x00000005ff007c0c */ /* 0x000fe4000bf25310 */
[----:B------:R-:W-:-:S02]  /*06b0*/  SEL R3, R3, R6, P0 ;  /* 0x0000000603037207 */ /* 0x000fc40000000000 */
[----:B------:R-:W-:Y:S02]  /*06c0*/  SEL R2, R2, 0xffffffff, P1 ;  /* 0xffffffff02027807 */ /* 0x000fe40000800000 */
[----:B------:R-:W-:Y:S01]  /*06d0*/  SEL R3, R3, 0xffffffff, P1 ;  /* 0xffffffff03037807 */ /* 0x000fe20000800000 */
[----:B------:R-:W-:Y:S06]  /*06e0*/  RET.REL.NODEC R4 `(_Z6kernelPcS_i) ;  /* 0xfffffff804447950 */ /* 0x000fec0003c3ffff */
.L_x_3:
[----:B------:R-:W-:-:S00]  /*06f0*/  BRA `(.L_x_3) ;  /* 0xfffffffc00fc7947 */ /* 0x000fc0000383ffff */
[----:B------:R-:W-:-:S00]  /*0700*/  NOP ;  /* 0x0000000000007918 */ /* 0x000fc00000000000 */
[----:B------:R-:W-:-:S00]  /*0710*/  NOP ;  /* 0x0000000000007918 */ /* 0x000fc00000000000 */
[----:B------:R-:W-:-:S00]  /*0720*/  NOP ;  /* 0x0000000000007918 */ /* 0x000fc00000000000 */
[----:B------:R-:W-:-:S00]  /*0730*/  NOP ;  /* 0x0000000000007918 */ /* 0x000fc00000000000 */
[----:B------:R-:W-:-:S00]  /*0740*/  NOP ;  /* 0x0000000000007918 */ /* 0x000fc00000000000 */
[----:B------:R-:W-:-:S00]  /*0750*/  NOP ;  /* 0x0000000000007918 */ /* 0x000fc00000000000 */
[----:B------:R-:W-:-:S00]  /*0760*/  NOP ;  /* 0x0000000000007918 */ /* 0x000fc00000000000 */
[----:B------:R-:W-:-:S00]  /*0770*/  NOP ;  /* 0x0000000000007918 */ /* 0x000fc00000000000 */
.L_x_4:


//--------------------- .nv.shared.reserved.0     --------------------------
	.section	.nv.shared.reserved.0,"aw",@nobits
	.weak		__nv_reservedSMEM_offset_0_alias
	.size		__nv_reservedSMEM_offset_0_alias, 0, 64
	.other		__nv_reservedSMEM_offset_0_alias,@"STO_CUDA_RESERVED_SHARED STV_DEFAULT"
__nv_reservedSMEM_offset_0_alias:
	.zero		0
	.zero		64


//--------------------- .nv.constant0._Z6kernelPcS_i --------------------------
	.section	.nv.constant0._Z6kernelPcS_i,"a",@progbits
	.sectionflags	@""
	.align	4
.nv.constant0._Z6kernelPcS_i:
	.zero		916


//--------------------- SYMBOLS --------------------------

	.type		.nv.reservedSmem.offset0,@object
	.size		.nv.reservedSmem.offset0,0x4
